//
// Generated by NVIDIA NVVM Compiler
//
// Compiler Build ID: CL-36424714
// Cuda compilation tools, release 13.0, V13.0.88
// Based on NVVM 20.0.0
//

.version 9.0
.target sm_100
.address_size 64

	// .globl	_Z7vec_addPfS_S_i

.visible .entry _Z7vec_addPfS_S_i(
	.param .u64 .ptr .align 1 _Z7vec_addPfS_S_i_param_0,
	.param .u64 .ptr .align 1 _Z7vec_addPfS_S_i_param_1,
	.param .u64 .ptr .align 1 _Z7vec_addPfS_S_i_param_2,
	.param .u32 _Z7vec_addPfS_S_i_param_3
)
{
	.reg .pred 	%p<3>;
	.reg .b32 	%r<11>;
	.reg .b32 	%f<4>;
	.reg .b64 	%rd<11>;

	ld.param.u64 	%rd4, [_Z7vec_addPfS_S_i_param_0];
	ld.param.u64 	%rd5, [_Z7vec_addPfS_S_i_param_1];
	ld.param.u64 	%rd6, [_Z7vec_addPfS_S_i_param_2];
	ld.param.u32 	%r6, [_Z7vec_addPfS_S_i_param_3];
	mov.u32 	%r1, %ntid.x;
	mov.u32 	%r7, %ctaid.x;
	mov.u32 	%r8, %tid.x;
	mad.lo.s32 	%r10, %r1, %r7, %r8;
	setp.ge.s32 	%p1, %r10, %r6;
	@%p1 bra 	$L__BB0_3;
	mov.u32 	%r9, %nctaid.x;
	mul.lo.s32 	%r3, %r9, %r1;
	cvta.to.global.u64 	%rd1, %rd5;
	cvta.to.global.u64 	%rd2, %rd4;
	cvta.to.global.u64 	%rd3, %rd6;
$L__BB0_2:
	mul.wide.s32 	%rd7, %r10, 4;
	add.s64 	%rd8, %rd1, %rd7;
	ld.global.f32 	%f1, [%rd8];
	add.s64 	%rd9, %rd2, %rd7;
	ld.global.f32 	%f2, [%rd9];
	add.f32 	%f3, %f1, %f2;
	add.s64 	%rd10, %rd3, %rd7;
	st.global.f32 	[%rd10], %f3;
	add.s32 	%r10, %r10, %r3;
	setp.lt.s32 	%p2, %r10, %r6;
	@%p2 bra 	$L__BB0_2;
$L__BB0_3:
	ret;

}


// ===== COMPILED SASS (sm_100) =====

	.target	sm_100

	.elftype	@"ET_EXEC"


//--------------------- .note.nv.tkinfo           --------------------------
	.section	.note.nv.tkinfo,"",@"SHT_NOTE"
	.sectionflags	@"SHF_NOTE_NV_TKINFO"
	.tkinfo
        /*0018*/ 	.word	0x00000002
        /*0030*/ 	.string	""
        /*0030*/ 	.string	"ptxas"
        /*0030*/ 	.string	"Cuda compilation tools, release 13.0, V13.0.88"
        /*0030*/ 	.string	"Build cuda_13.0.r13.0/compiler.36424714_0"
        /*0030*/ 	.string	"-arch sm_100 -m 64 "



//--------------------- .note.nv.cuinfo           --------------------------
	.section	.note.nv.cuinfo,"",@"SHT_NOTE"
	.sectionflags	@"SHF_NOTE_NV_CUINFO"
        /*0018*/ 	.short	0x0002
        /*001a*/ 	.short	0x0064
        /*001c*/ 	.short	0x0082
	.zero		2


//--------------------- .nv.info                  --------------------------
	.section	.nv.info,"",@"SHT_CUDA_INFO"
	.align	4


	//----- nvinfo : EIATTR_REGCOUNT
	.align		4
        /*0000*/ 	.byte	0x04, 0x2f
        /*0002*/ 	.short	(.L_1 - .L_0)
	.align		4
.L_0:
        /*0004*/ 	.word	index@(_Z7vec_addPfS_S_i)
        /*0008*/ 	.word	0x00000012


	//----- nvinfo : EIATTR_FRAME_SIZE
	.align		4
.L_1:
        /*000c*/ 	.byte	0x04, 0x11
        /*000e*/ 	.short	(.L_3 - .L_2)
	.align		4
.L_2:
        /*0010*/ 	.word	index@(_Z7vec_addPfS_S_i)
        /*0014*/ 	.word	0x00000000


	//----- nvinfo : EIATTR_MIN_STACK_SIZE
	.align		4
.L_3:
        /*0018*/ 	.byte	0x04, 0x12
        /*001a*/ 	.short	(.L_5 - .L_4)
	.align		4
.L_4:
        /*001c*/ 	.word	index@(_Z7vec_addPfS_S_i)
        /*0020*/ 	.word	0x00000000
.L_5:


//--------------------- .nv.compat                --------------------------
	.section	.nv.compat,"",@"SHT_CUDA_COMPAT_INFO"
	.align	4
        /*0000*/ 	.byte	0x02, 0x09, 0x00, 0x00, 0x02, 0x02, 0x01, 0x00, 0x02, 0x05, 0x05, 0x00, 0x03, 0x07, 0x01, 0x01
        /*0010*/ 	.byte	0x02, 0x03, 0x00, 0x00, 0x02, 0x06, 0x01, 0x00, 0x04, 0x0b, 0x08, 0x00, 0x09, 0x00, 0x00, 0x00
        /*0020*/ 	.byte	0x00, 0x00, 0x00, 0x00


//--------------------- .nv.info._Z7vec_addPfS_S_i --------------------------
	.section	.nv.info._Z7vec_addPfS_S_i,"",@"SHT_CUDA_INFO"
	.sectionflags	@""
	.align	4


	//----- nvinfo : EIATTR_CUDA_API_VERSION
	.align		4
        /*0000*/ 	.byte	0x04, 0x37
        /*0002*/ 	.short	(.L_7 - .L_6)
.L_6:
        /*0004*/ 	.word	0x00000082


	//----- nvinfo : EIATTR_KPARAM_INFO
	.align		4
.L_7:
        /*0008*/ 	.byte	0x04, 0x17
        /*000a*/ 	.short	(.L_9 - .L_8)
.L_8:
        /*000c*/ 	.word	0x00000000
        /*0010*/ 	.short	0x0003
        /*0012*/ 	.short	0x0018
        /*0014*/ 	.byte	0x00, 0xf0, 0x11, 0x00


	//----- nvinfo : EIATTR_KPARAM_INFO
	.align		4
.L_9:
        /*0018*/ 	.byte	0x04, 0x17
        /*001a*/ 	.short	(.L_11 - .L_10)
.L_10:
        /*001c*/ 	.word	0x00000000
        /*0020*/ 	.short	0x0002
        /*0022*/ 	.short	0x0010
        /*0024*/ 	.byte	0x00, 0xf5, 0x21, 0x00


	//----- nvinfo : EIATTR_KPARAM_INFO
	.align		4
.L_11:
        /*0028*/ 	.byte	0x04, 0x17
        /*002a*/ 	.short	(.L_13 - .L_12)
.L_12:
        /*002c*/ 	.word	0x00000000
        /*0030*/ 	.short	0x0001
        /*0032*/ 	.short	0x0008
        /*0034*/ 	.byte	0x00, 0xf5, 0x21, 0x00


	//----- nvinfo : EIATTR_KPARAM_INFO
	.align		4
.L_13:
        /*0038*/ 	.byte	0x04, 0x17
        /*003a*/ 	.short	(.L_15 - .L_14)
.L_14:
        /*003c*/ 	.word	0x00000000
        /*0040*/ 	.short	0x0000
        /*0042*/ 	.short	0x0000
        /*0044*/ 	.byte	0x00, 0xf5, 0x21, 0x00


	//----- nvinfo : EIATTR_SPARSE_MMA_MASK
	.align		4
.L_15:
        /*0048*/ 	.byte	0x03, 0x50
        /*004a*/ 	.short	0x0000


	//----- nvinfo : EIATTR_MAXREG_COUNT
	.align		4
        /*004c*/ 	.byte	0x03, 0x1b
        /*004e*/ 	.short	0x00ff


	//----- nvinfo : EIATTR_MERCURY_ISA_VERSION
	.align		4
        /*0050*/ 	.byte	0x03, 0x5f
        /*0052*/ 	.short	0x0101


	//----- nvinfo : EIATTR_VRC_CTA_INIT_COUNT
	.align		4
        /*0054*/ 	.byte	0x02, 0x4a
	.zero		1
	.zero		1


	//----- nvinfo : EIATTR_EXIT_INSTR_OFFSETS
	.align		4
        /*0058*/ 	.byte	0x04, 0x1c
        /*005a*/ 	.short	(.L_17 - .L_16)


	//   ....[0]....
.L_16:
        /*005c*/ 	.word	0x00000070


	//   ....[1]....
        /*0060*/ 	.word	0x00000180


	//----- nvinfo : EIATTR_CRS_STACK_SIZE
	.align		4
.L_17:
        /*0064*/ 	.byte	0x04, 0x1e
        /*0066*/ 	.short	(.L_19 - .L_18)
.L_18:
        /*0068*/ 	.word	0x00000000


	//----- nvinfo : EIATTR_CBANK_PARAM_SIZE
	.align		4
.L_19:
        /*006c*/ 	.byte	0x03, 0x19
        /*006e*/ 	.short	0x001c


	//----- nvinfo : EIATTR_PARAM_CBANK
	.align		4
        /*0070*/ 	.byte	0x04, 0x0a
        /*0072*/ 	.short	(.L_21 - .L_20)
	.align		4
.L_20:
        /*0074*/ 	.word	index@(.nv.constant0._Z7vec_addPfS_S_i)
        /*0078*/ 	.short	0x0380
        /*007a*/ 	.short	0x001c


	//----- nvinfo : EIATTR_SW_WAR
	.align		4
.L_21:
        /*007c*/ 	.byte	0x04, 0x36
        /*007e*/ 	.short	(.L_23 - .L_22)
.L_22:
        /*0080*/ 	.word	0x00000008
.L_23:


//--------------------- .nv.callgraph             --------------------------
	.section	.nv.callgraph,"",@"SHT_CUDA_CALLGRAPH"
	.align	4
	.sectionentsize	8
	.align		4
        /*0000*/ 	.word	0x00000000
	.align		4
        /*0004*/ 	.word	0xffffffff
	.align		4
        /*0008*/ 	.word	0x00000000
	.align		4
        /*000c*/ 	.word	0xfffffffe
	.align		4
        /*0010*/ 	.word	0x00000000
	.align		4
        /*0014*/ 	.word	0xfffffffd
	.align		4
        /*0018*/ 	.word	0x00000000
	.align		4
        /*001c*/ 	.word	0xfffffffc


//--------------------- .text._Z7vec_addPfS_S_i   --------------------------
	.section	.text._Z7vec_addPfS_S_i,"ax",@progbits
	.align	128
        .global         _Z7vec_addPfS_S_i
        .type           _Z7vec_addPfS_S_i,@function
        .size           _Z7vec_addPfS_S_i,(.L_x_2 - _Z7vec_addPfS_S_i)
        .other          _Z7vec_addPfS_S_i,@"STO_CUDA_ENTRY STV_DEFAULT"
_Z7vec_addPfS_S_i:
.text._Z7vec_addPfS_S_i:
[----:B------:R-:W-:Y:S01]  /*0000*/  LDC R1, c[0x0][0x37c] ;  /* 0x0000df00ff017b82 */ /* 0x000fe20000000800 */
[----:B------:R-:W0:Y:S01]  /*0010*/  S2R R0, SR_CTAID.X ;  /* 0x0000000000007919 */ /* 0x000e220000002500 */
[----:B------:R-:W0:Y:S01]  /*0020*/  LDCU UR4, c[0x0][0x360] ;  /* 0x00006c00ff0477ac */ /* 0x000e220008000800 */
[----:B------:R-:W0:Y:S01]  /*0030*/  S2R R3, SR_TID.X ;  /* 0x0000000000037919 */ /* 0x000e220000002100 */
[----:B------:R-:W1:Y:S01]  /*0040*/  LDCU UR8, c[0x0][0x398] ;  /* 0x00007300ff0877ac */ /* 0x000e620008000800 */
[----:B0-----:R-:W-:-:S05]  /*0050*/  IMAD R0, R0, UR4, R3 ;  /* 0x0000000400007c24 */ /* 0x001fca000f8e0203 */
[----:B-1----:R-:W-:-:S13]  /*0060*/  ISETP.GE.AND P0, PT, R0, UR8, PT ;  /* 0x0000000800007c0c */ /* 0x002fda000bf06270 */
[----:B------:R-:W-:Y:S05]  /*0070*/  @P0 EXIT ;  /* 0x000000000000094d */ /* 0x000fea0003800000 */
[----:B------:R-:W0:Y:S01]  /*0080*/  LDC.64 R12, c[0x0][0x390] ;  /* 0x0000e400ff0c7b82 */ /* 0x000e220000000a00 */
[----:B------:R-:W1:Y:S01]  /*0090*/  LDCU UR5, c[0x0][0x370] ;  /* 0x00006e00ff0577ac */ /* 0x000e620008000800 */
[----:B------:R-:W2:Y:S06]  /*00a0*/  LDCU.64 UR6, c[0x0][0x358] ;  /* 0x00006b00ff0677ac */ /* 0x000eac0008000a00 */
[----:B------:R-:W3:Y:S08]  /*00b0*/  LDC.64 R10, c[0x0][0x380] ;  /* 0x0000e000ff0a7b82 */ /* 0x000ef00000000a00 */
[----:B------:R-:W4:Y:S01]  /*00c0*/  LDC.64 R8, c[0x0][0x388] ;  /* 0x0000e200ff087b82 */ /* 0x000f220000000a00 */
[----:B-1----:R-:W-:-:S12]  /*00d0*/  UIMAD UR4, UR4, UR5, URZ ;  /* 0x00000005040472a4 */ /* 0x002fd8000f8e02ff */
.L_x_0:
[----:B----4-:R-:W-:-:S04]  /*00e0*/  IMAD.WIDE R2, R0, 0x4, R8 ;  /* 0x0000000400027825 */ /* 0x010fc800078e0208 */
[C---:B---3--:R-:W-:Y:S02]  /*00f0*/  IMAD.WIDE R4, R0.reuse, 0x4, R10 ;  /* 0x0000000400047825 */ /* 0x048fe400078e020a */
[----:B--2---:R-:W2:Y:S04]  /*0100*/  LDG.E R2, desc[UR6][R2.64] ;  /* 0x0000000602027981 */ /* 0x004ea8000c1e1900 */
[----:B------:R-:W2:Y:S01]  /*0110*/  LDG.E R5, desc[UR6][R4.64] ;  /* 0x0000000604057981 */ /* 0x000ea2000c1e1900 */
[C---:B01----:R-:W-:Y:S01]  /*0120*/  IMAD.WIDE R6, R0.reuse, 0x4, R12 ;  /* 0x0000000400067825 */ /* 0x043fe200078e020c */
[----:B------:R-:W-:-:S04]  /*0130*/  IADD3 R0, PT, PT, R0, UR4, RZ ;  /* 0x0000000400007c10 */ /* 0x000fc8000fffe0ff */
[----:B------:R-:W-:Y:S01]  /*0140*/  ISETP.GE.AND P0, PT, R0, UR8, PT ;  /* 0x0000000800007c0c */ /* 0x000fe2000bf06270 */
[----:B--2---:R-:W-:-:S05]  /*0150*/  FADD R15, R2, R5 ;  /* 0x00000005020f7221 */ /* 0x004fca0000000000 */
[----:B------:R1:W-:Y:S07]  /*0160*/  STG.E desc[UR6][R6.64], R15 ;  /* 0x0000000f06007986 */ /* 0x0003ee000c101906 */
[----:B------:R-:W-:Y:S05]  /*0170*/  @!P0 BRA `(.L_x_0) ;  /* 0xfffffffc00d88947 */ /* 0x000fea000383ffff */
[----:B------:R-:W-:Y:S05]  /*0180*/  EXIT ;  /* 0x000000000000794d */ /* 0x000fea0003800000 */
.L_x_1:
[----:B------:R-:W-:-:S00]  /*0190*/  BRA `(.L_x_1) ;  /* 0xfffffffc00fc7947 */ /* 0x000fc0000383ffff */
[----:B------:R-:W-:-:S00]  /*01a0*/  NOP ;  /* 0x0000000000007918 */ /* 0x000fc00000000000 */
        /* <DEDUP_REMOVED lines=13> */
.L_x_2:


//--------------------- .nv.shared.reserved.0     --------------------------
	.section	.nv.shared.reserved.0,"aw",@nobits
	.weak		__nv_reservedSMEM_offset_0_alias
	.size		__nv_reservedSMEM_offset_0_alias, 0, 64
	.other		__nv_reservedSMEM_offset_0_alias,@"STO_CUDA_RESERVED_SHARED STV_DEFAULT"
__nv_reservedSMEM_offset_0_alias:
	.zero		0
	.zero		64


//--------------------- .nv.constant0._Z7vec_addPfS_S_i --------------------------
	.section	.nv.constant0._Z7vec_addPfS_S_i,"a",@progbits
	.sectionflags	@""
	.align	4
.nv.constant0._Z7vec_addPfS_S_i:
	.zero		924


//--------------------- SYMBOLS --------------------------

	.type		.nv.reservedSmem.offset0,@object
	.size		.nv.reservedSmem.offset0,0x4
